//
// Generated by NVIDIA NVVM Compiler
//
// Compiler Build ID: CL-36424714
// Cuda compilation tools, release 13.0, V13.0.88
// Based on NVVM 20.0.0
//

.version 9.0
.target sm_100
.address_size 64

	// .globl	_Z6decodePKfS0_Pfifi

.visible .entry _Z6decodePKfS0_Pfifi(
	.param .u64 .ptr .align 1 _Z6decodePKfS0_Pfifi_param_0,
	.param .u64 .ptr .align 1 _Z6decodePKfS0_Pfifi_param_1,
	.param .u64 .ptr .align 1 _Z6decodePKfS0_Pfifi_param_2,
	.param .u32 _Z6decodePKfS0_Pfifi_param_3,
	.param .f32 _Z6decodePKfS0_Pfifi_param_4,
	.param .u32 _Z6decodePKfS0_Pfifi_param_5
)
{
	.reg .pred 	%p<8>;
	.reg .b32 	%r<23>;
	.reg .b32 	%f<55>;
	.reg .b64 	%rd<19>;
	.reg .b64 	%fd<49>;

	ld.param.u64 	%rd4, [_Z6decodePKfS0_Pfifi_param_0];
	ld.param.u64 	%rd5, [_Z6decodePKfS0_Pfifi_param_1];
	ld.param.u64 	%rd6, [_Z6decodePKfS0_Pfifi_param_2];
	ld.param.u32 	%r12, [_Z6decodePKfS0_Pfifi_param_3];
	ld.param.u32 	%r13, [_Z6decodePKfS0_Pfifi_param_5];
	cvta.to.global.u64 	%rd1, %rd6;
	cvta.to.global.u64 	%rd2, %rd5;
	cvta.to.global.u64 	%rd3, %rd4;
	mov.u32 	%r14, %ctaid.x;
	mov.u32 	%r15, %ntid.x;
	mov.u32 	%r16, %tid.x;
	mad.lo.s32 	%r1, %r14, %r15, %r16;
	setp.ge.s32 	%p1, %r1, %r12;
	setp.lt.s32 	%p2, %r13, 1;
	or.pred  	%p3, %p1, %p2;
	@%p3 bra 	$L__BB0_6;
	shl.b32 	%r2, %r12, 2;
	shl.b32 	%r3, %r1, 2;
	setp.eq.s32 	%p4, %r13, 1;
	mov.b32 	%r22, 0;
	@%p4 bra 	$L__BB0_4;
	and.b32  	%r22, %r13, 2147483646;
	neg.s32 	%r21, %r22;
	shl.b32 	%r6, %r12, 3;
	mul.wide.s32 	%rd11, %r2, 4;
	mov.u32 	%r20, %r3;
$L__BB0_3:
	mul.wide.s32 	%rd7, %r20, 4;
	add.s64 	%rd8, %rd3, %rd7;
	ld.global.f32 	%f1, [%rd8+8];
	ld.global.f32 	%f2, [%rd8];
	sub.f32 	%f3, %f1, %f2;
	ld.global.f32 	%f4, [%rd8+12];
	ld.global.f32 	%f5, [%rd8+4];
	sub.f32 	%f6, %f4, %f5;
	cvt.f64.f32 	%fd1, %f2;
	cvt.f64.f32 	%fd2, %f3;
	fma.rn.f64 	%fd3, %fd2, 0d3FE0000000000000, %fd1;
	cvt.rn.f32.f64 	%f7, %fd3;
	cvt.f64.f32 	%fd4, %f5;
	cvt.f64.f32 	%fd5, %f6;
	fma.rn.f64 	%fd6, %fd5, 0d3FE0000000000000, %fd4;
	cvt.rn.f32.f64 	%f8, %fd6;
	add.s64 	%rd9, %rd2, %rd7;
	ld.global.f32 	%f9, [%rd9];
	ld.global.f32 	%f10, [%rd9+4];
	fma.rn.f32 	%f11, %f3, %f9, %f7;
	fma.rn.f32 	%f12, %f6, %f10, %f8;
	mul.f32 	%f13, %f3, 0f3F000000;
	mul.f32 	%f14, %f6, 0f3F000000;
	cvt.f64.f32 	%fd7, %f11;
	cvt.f64.f32 	%fd8, %f13;
	mul.f64 	%fd9, %fd8, 0d3FE0000000000000;
	sub.f64 	%fd10, %fd7, %fd9;
	cvt.rn.f32.f64 	%f15, %fd10;
	add.s64 	%rd10, %rd1, %rd7;
	st.global.f32 	[%rd10], %f15;
	cvt.f64.f32 	%fd11, %f12;
	cvt.f64.f32 	%fd12, %f14;
	mul.f64 	%fd13, %fd12, 0d3FE0000000000000;
	sub.f64 	%fd14, %fd11, %fd13;
	cvt.rn.f32.f64 	%f16, %fd14;
	st.global.f32 	[%rd10+4], %f16;
	add.f64 	%fd15, %fd9, %fd7;
	cvt.rn.f32.f64 	%f17, %fd15;
	st.global.f32 	[%rd10+8], %f17;
	add.f64 	%fd16, %fd13, %fd11;
	cvt.rn.f32.f64 	%f18, %fd16;
	st.global.f32 	[%rd10+12], %f18;
	add.s64 	%rd12, %rd8, %rd11;
	ld.global.f32 	%f19, [%rd12+8];
	ld.global.f32 	%f20, [%rd12];
	sub.f32 	%f21, %f19, %f20;
	ld.global.f32 	%f22, [%rd12+12];
	ld.global.f32 	%f23, [%rd12+4];
	sub.f32 	%f24, %f22, %f23;
	cvt.f64.f32 	%fd17, %f20;
	cvt.f64.f32 	%fd18, %f21;
	fma.rn.f64 	%fd19, %fd18, 0d3FE0000000000000, %fd17;
	cvt.rn.f32.f64 	%f25, %fd19;
	cvt.f64.f32 	%fd20, %f23;
	cvt.f64.f32 	%fd21, %f24;
	fma.rn.f64 	%fd22, %fd21, 0d3FE0000000000000, %fd20;
	cvt.rn.f32.f64 	%f26, %fd22;
	add.s64 	%rd13, %rd9, %rd11;
	ld.global.f32 	%f27, [%rd13];
	ld.global.f32 	%f28, [%rd13+4];
	fma.rn.f32 	%f29, %f21, %f27, %f25;
	fma.rn.f32 	%f30, %f24, %f28, %f26;
	mul.f32 	%f31, %f21, 0f3F000000;
	mul.f32 	%f32, %f24, 0f3F000000;
	cvt.f64.f32 	%fd23, %f29;
	cvt.f64.f32 	%fd24, %f31;
	mul.f64 	%fd25, %fd24, 0d3FE0000000000000;
	sub.f64 	%fd26, %fd23, %fd25;
	cvt.rn.f32.f64 	%f33, %fd26;
	add.s64 	%rd14, %rd10, %rd11;
	st.global.f32 	[%rd14], %f33;
	cvt.f64.f32 	%fd27, %f30;
	cvt.f64.f32 	%fd28, %f32;
	mul.f64 	%fd29, %fd28, 0d3FE0000000000000;
	sub.f64 	%fd30, %fd27, %fd29;
	cvt.rn.f32.f64 	%f34, %fd30;
	st.global.f32 	[%rd14+4], %f34;
	add.f64 	%fd31, %fd25, %fd23;
	cvt.rn.f32.f64 	%f35, %fd31;
	st.global.f32 	[%rd14+8], %f35;
	add.f64 	%fd32, %fd29, %fd27;
	cvt.rn.f32.f64 	%f36, %fd32;
	st.global.f32 	[%rd14+12], %f36;
	add.s32 	%r21, %r21, 2;
	add.s32 	%r20, %r20, %r6;
	setp.ne.s32 	%p5, %r21, 0;
	@%p5 bra 	$L__BB0_3;
$L__BB0_4:
	and.b32  	%r18, %r13, 1;
	setp.eq.b32 	%p6, %r18, 1;
	not.pred 	%p7, %p6;
	@%p7 bra 	$L__BB0_6;
	mad.lo.s32 	%r19, %r2, %r22, %r3;
	mul.wide.s32 	%rd15, %r19, 4;
	add.s64 	%rd16, %rd3, %rd15;
	ld.global.f32 	%f37, [%rd16+8];
	ld.global.f32 	%f38, [%rd16];
	sub.f32 	%f39, %f37, %f38;
	ld.global.f32 	%f40, [%rd16+12];
	ld.global.f32 	%f41, [%rd16+4];
	sub.f32 	%f42, %f40, %f41;
	cvt.f64.f32 	%fd33, %f38;
	cvt.f64.f32 	%fd34, %f39;
	fma.rn.f64 	%fd35, %fd34, 0d3FE0000000000000, %fd33;
	cvt.rn.f32.f64 	%f43, %fd35;
	cvt.f64.f32 	%fd36, %f41;
	cvt.f64.f32 	%fd37, %f42;
	fma.rn.f64 	%fd38, %fd37, 0d3FE0000000000000, %fd36;
	cvt.rn.f32.f64 	%f44, %fd38;
	add.s64 	%rd17, %rd2, %rd15;
	ld.global.f32 	%f45, [%rd17];
	ld.global.f32 	%f46, [%rd17+4];
	fma.rn.f32 	%f47, %f39, %f45, %f43;
	fma.rn.f32 	%f48, %f42, %f46, %f44;
	mul.f32 	%f49, %f39, 0f3F000000;
	mul.f32 	%f50, %f42, 0f3F000000;
	cvt.f64.f32 	%fd39, %f47;
	cvt.f64.f32 	%fd40, %f49;
	mul.f64 	%fd41, %fd40, 0d3FE0000000000000;
	sub.f64 	%fd42, %fd39, %fd41;
	cvt.rn.f32.f64 	%f51, %fd42;
	add.s64 	%rd18, %rd1, %rd15;
	st.global.f32 	[%rd18], %f51;
	cvt.f64.f32 	%fd43, %f48;
	cvt.f64.f32 	%fd44, %f50;
	mul.f64 	%fd45, %fd44, 0d3FE0000000000000;
	sub.f64 	%fd46, %fd43, %fd45;
	cvt.rn.f32.f64 	%f52, %fd46;
	st.global.f32 	[%rd18+4], %f52;
	add.f64 	%fd47, %fd41, %fd39;
	cvt.rn.f32.f64 	%f53, %fd47;
	st.global.f32 	[%rd18+8], %f53;
	add.f64 	%fd48, %fd45, %fd43;
	cvt.rn.f32.f64 	%f54, %fd48;
	st.global.f32 	[%rd18+12], %f54;
$L__BB0_6:
	ret;

}


// ===== COMPILED SASS (sm_100) =====

	.target	sm_100

	.elftype	@"ET_EXEC"


//--------------------- .note.nv.tkinfo           --------------------------
	.section	.note.nv.tkinfo,"",@"SHT_NOTE"
	.sectionflags	@"SHF_NOTE_NV_TKINFO"
	.tkinfo
        /*0018*/ 	.word	0x00000002
        /*0030*/ 	.string	""
        /*0030*/ 	.string	"ptxas"
        /*0030*/ 	.string	"Cuda compilation tools, release 13.0, V13.0.88"
        /*0030*/ 	.string	"Build cuda_13.0.r13.0/compiler.36424714_0"
        /*0030*/ 	.string	"-arch sm_100 -m 64 "



//--------------------- .note.nv.cuinfo           --------------------------
	.section	.note.nv.cuinfo,"",@"SHT_NOTE"
	.sectionflags	@"SHF_NOTE_NV_CUINFO"
        /*0018*/ 	.short	0x0002
        /*001a*/ 	.short	0x0064
        /*001c*/ 	.short	0x0082
	.zero		2


//--------------------- .nv.info                  --------------------------
	.section	.nv.info,"",@"SHT_CUDA_INFO"
	.align	4


	//----- nvinfo : EIATTR_REGCOUNT
	.align		4
        /*0000*/ 	.byte	0x04, 0x2f
        /*0002*/ 	.short	(.L_1 - .L_0)
	.align		4
.L_0:
        /*0004*/ 	.word	index@(_Z6decodePKfS0_Pfifi)
        /*0008*/ 	.word	0x00000020


	//----- nvinfo : EIATTR_FRAME_SIZE
	.align		4
.L_1:
        /*000c*/ 	.byte	0x04, 0x11
        /*000e*/ 	.short	(.L_3 - .L_2)
	.align		4
.L_2:
        /*0010*/ 	.word	index@(_Z6decodePKfS0_Pfifi)
        /*0014*/ 	.word	0x00000000


	//----- nvinfo : EIATTR_MIN_STACK_SIZE
	.align		4
.L_3:
        /*0018*/ 	.byte	0x04, 0x12
        /*001a*/ 	.short	(.L_5 - .L_4)
	.align		4
.L_4:
        /*001c*/ 	.word	index@(_Z6decodePKfS0_Pfifi)
        /*0020*/ 	.word	0x00000000
.L_5:


//--------------------- .nv.compat                --------------------------
	.section	.nv.compat,"",@"SHT_CUDA_COMPAT_INFO"
	.align	4
        /*0000*/ 	.byte	0x02, 0x09, 0x00, 0x00, 0x02, 0x02, 0x01, 0x00, 0x02, 0x05, 0x05, 0x00, 0x03, 0x07, 0x01, 0x01
        /*0010*/ 	.byte	0x02, 0x03, 0x00, 0x00, 0x02, 0x06, 0x01, 0x00, 0x04, 0x0b, 0x08, 0x00, 0x01, 0x00, 0x00, 0x00
        /*0020*/ 	.byte	0x00, 0x00, 0x00, 0x00


//--------------------- .nv.info._Z6decodePKfS0_Pfifi --------------------------
	.section	.nv.info._Z6decodePKfS0_Pfifi,"",@"SHT_CUDA_INFO"
	.sectionflags	@""
	.align	4


	//----- nvinfo : EIATTR_CUDA_API_VERSION
	.align		4
        /*0000*/ 	.byte	0x04, 0x37
        /*0002*/ 	.short	(.L_7 - .L_6)
.L_6:
        /*0004*/ 	.word	0x00000082


	//----- nvinfo : EIATTR_KPARAM_INFO
	.align		4
.L_7:
        /*0008*/ 	.byte	0x04, 0x17
        /*000a*/ 	.short	(.L_9 - .L_8)
.L_8:
        /*000c*/ 	.word	0x00000000
        /*0010*/ 	.short	0x0005
        /*0012*/ 	.short	0x0020
        /*0014*/ 	.byte	0x00, 0xf0, 0x11, 0x00


	//----- nvinfo : EIATTR_KPARAM_INFO
	.align		4
.L_9:
        /*0018*/ 	.byte	0x04, 0x17
        /*001a*/ 	.short	(.L_11 - .L_10)
.L_10:
        /*001c*/ 	.word	0x00000000
        /*0020*/ 	.short	0x0004
        /*0022*/ 	.short	0x001c
        /*0024*/ 	.byte	0x00, 0xf0, 0x11, 0x00


	//----- nvinfo : EIATTR_KPARAM_INFO
	.align		4
.L_11:
        /*0028*/ 	.byte	0x04, 0x17
        /*002a*/ 	.short	(.L_13 - .L_12)
.L_12:
        /*002c*/ 	.word	0x00000000
        /*0030*/ 	.short	0x0003
        /*0032*/ 	.short	0x0018
        /*0034*/ 	.byte	0x00, 0xf0, 0x11, 0x00


	//----- nvinfo : EIATTR_KPARAM_INFO
	.align		4
.L_13:
        /*0038*/ 	.byte	0x04, 0x17
        /*003a*/ 	.short	(.L_15 - .L_14)
.L_14:
        /*003c*/ 	.word	0x00000000
        /*0040*/ 	.short	0x0002
        /*0042*/ 	.short	0x0010
        /*0044*/ 	.byte	0x00, 0xf5, 0x21, 0x00


	//----- nvinfo : EIATTR_KPARAM_INFO
	.align		4
.L_15:
        /*0048*/ 	.byte	0x04, 0x17
        /*004a*/ 	.short	(.L_17 - .L_16)
.L_16:
        /*004c*/ 	.word	0x00000000
        /*0050*/ 	.short	0x0001
        /*0052*/ 	.short	0x0008
        /*0054*/ 	.byte	0x00, 0xf5, 0x21, 0x00


	//----- nvinfo : EIATTR_KPARAM_INFO
	.align		4
.L_17:
        /*0058*/ 	.byte	0x04, 0x17
        /*005a*/ 	.short	(.L_19 - .L_18)
.L_18:
        /*005c*/ 	.word	0x00000000
        /*0060*/ 	.short	0x0000
        /*0062*/ 	.short	0x0000
        /*0064*/ 	.byte	0x00, 0xf5, 0x21, 0x00


	//----- nvinfo : EIATTR_SPARSE_MMA_MASK
	.align		4
.L_19:
        /*0068*/ 	.byte	0x03, 0x50
        /*006a*/ 	.short	0x0000


	//----- nvinfo : EIATTR_MAXREG_COUNT
	.align		4
        /*006c*/ 	.byte	0x03, 0x1b
        /*006e*/ 	.short	0x00ff


	//----- nvinfo : EIATTR_MERCURY_ISA_VERSION
	.align		4
        /*0070*/ 	.byte	0x03, 0x5f
        /*0072*/ 	.short	0x0101


	//----- nvinfo : EIATTR_VRC_CTA_INIT_COUNT
	.align		4
        /*0074*/ 	.byte	0x02, 0x4a
	.zero		1
	.zero		1


	//----- nvinfo : EIATTR_EXIT_INSTR_OFFSETS
	.align		4
        /*0078*/ 	.byte	0x04, 0x1c
        /*007a*/ 	.short	(.L_21 - .L_20)


	//   ....[0]....
.L_20:
        /*007c*/ 	.word	0x00000090


	//   ....[1]....
        /*0080*/ 	.word	0x000006a0


	//   ....[2]....
        /*0084*/ 	.word	0x00000960


	//----- nvinfo : EIATTR_CBANK_PARAM_SIZE
	.align		4
.L_21:
        /*0088*/ 	.byte	0x03, 0x19
        /*008a*/ 	.short	0x0024


	//----- nvinfo : EIATTR_PARAM_CBANK
	.align		4
        /*008c*/ 	.byte	0x04, 0x0a
        /*008e*/ 	.short	(.L_23 - .L_22)
	.align		4
.L_22:
        /*0090*/ 	.word	index@(.nv.constant0._Z6decodePKfS0_Pfifi)
        /*0094*/ 	.short	0x0380
        /*0096*/ 	.short	0x0024


	//----- nvinfo : EIATTR_SW_WAR
	.align		4
.L_23:
        /*0098*/ 	.byte	0x04, 0x36
        /*009a*/ 	.short	(.L_25 - .L_24)
.L_24:
        /*009c*/ 	.word	0x00000008
.L_25:


//--------------------- .nv.callgraph             --------------------------
	.section	.nv.callgraph,"",@"SHT_CUDA_CALLGRAPH"
	.align	4
	.sectionentsize	8
	.align		4
        /*0000*/ 	.word	0x00000000
	.align		4
        /*0004*/ 	.word	0xffffffff
	.align		4
        /*0008*/ 	.word	0x00000000
	.align		4
        /*000c*/ 	.word	0xfffffffe
	.align		4
        /*0010*/ 	.word	0x00000000
	.align		4
        /*0014*/ 	.word	0xfffffffd
	.align		4
        /*0018*/ 	.word	0x00000000
	.align		4
        /*001c*/ 	.word	0xfffffffc


//--------------------- .text._Z6decodePKfS0_Pfifi --------------------------
	.section	.text._Z6decodePKfS0_Pfifi,"ax",@progbits
	.align	128
        .global         _Z6decodePKfS0_Pfifi
        .type           _Z6decodePKfS0_Pfifi,@function
        .size           _Z6decodePKfS0_Pfifi,(.L_x_3 - _Z6decodePKfS0_Pfifi)
        .other          _Z6decodePKfS0_Pfifi,@"STO_CUDA_ENTRY STV_DEFAULT"
_Z6decodePKfS0_Pfifi:
.text._Z6decodePKfS0_Pfifi:
[----:B------:R-:W-:Y:S01]  /*0000*/  LDC R1, c[0x0][0x37c] ;  /* 0x0000df00ff017b82 */ /* 0x000fe20000000800 */
[----:B------:R-:W0:Y:S07]  /*0010*/  S2R R2, SR_TID.X ;  /* 0x0000000000027919 */ /* 0x000e2e0000002100 */
[----:B------:R-:W0:Y:S08]  /*0020*/  S2UR UR4, SR_CTAID.X ;  /* 0x00000000000479c3 */ /* 0x000e300000002500 */
[----:B------:R-:W0:Y:S08]  /*0030*/  LDC R3, c[0x0][0x360] ;  /* 0x0000d800ff037b82 */ /* 0x000e300000000800 */
[----:B------:R-:W1:Y:S08]  /*0040*/  LDC R4, c[0x0][0x3a0] ;  /* 0x0000e800ff047b82 */ /* 0x000e700000000800 */
[----:B------:R-:W2:Y:S01]  /*0050*/  LDC R0, c[0x0][0x398] ;  /* 0x0000e600ff007b82 */ /* 0x000ea20000000800 */
[----:B0-----:R-:W-:Y:S01]  /*0060*/  IMAD R3, R3, UR4, R2 ;  /* 0x0000000403037c24 */ /* 0x001fe2000f8e0202 */
[----:B-1----:R-:W-:-:S04]  /*0070*/  ISETP.GE.AND P0, PT, R4, 0x1, PT ;  /* 0x000000010400780c */ /* 0x002fc80003f06270 */
[----:B--2---:R-:W-:-:S13]  /*0080*/  ISETP.GE.OR P0, PT, R3, R0, !P0 ;  /* 0x000000000300720c */ /* 0x004fda0004706670 */
[----:B------:R-:W-:Y:S05]  /*0090*/  @P0 EXIT ;  /* 0x000000000000094d */ /* 0x000fea0003800000 */
[C---:B------:R-:W-:Y:S01]  /*00a0*/  ISETP.NE.AND P1, PT, R4.reuse, 0x1, PT ;  /* 0x000000010400780c */ /* 0x040fe20003f25270 */
[----:B------:R-:W0:Y:S01]  /*00b0*/  LDCU.64 UR4, c[0x0][0x358] ;  /* 0x00006b00ff0477ac */ /* 0x000e220008000a00 */
[----:B------:R-:W-:Y:S01]  /*00c0*/  LOP3.LUT R2, R4, 0x1, RZ, 0xc0, !PT ;  /* 0x0000000104027812 */ /* 0x000fe200078ec0ff */
[----:B------:R-:W-:Y:S01]  /*00d0*/  HFMA2 R8, -RZ, RZ, 0, 0 ;  /* 0x00000000ff087431 */ /* 0x000fe200000001ff */
[----:B------:R-:W-:Y:S02]  /*00e0*/  SHF.L.U32 R6, R3, 0x2, RZ ;  /* 0x0000000203067819 */ /* 0x000fe400000006ff */
[----:B------:R-:W-:Y:S02]  /*00f0*/  ISETP.NE.U32.AND P0, PT, R2, 0x1, PT ;  /* 0x000000010200780c */ /* 0x000fe40003f05070 */
[----:B------:R-:W-:-:S05]  /*0100*/  SHF.L.U32 R7, R0, 0x2, RZ ;  /* 0x0000000200077819 */ /* 0x000fca00000006ff */
[----:B------:R-:W-:Y:S06]  /*0110*/  @!P1 BRA `(.L_x_0) ;  /* 0x0000000400609947 */ /* 0x000fec0003800000 */
[----:B------:R-:W-:Y:S02]  /*0120*/  LOP3.LUT R8, R4, 0x7ffffffe, RZ, 0xc0, !PT ;  /* 0x7ffffffe04087812 */ /* 0x000fe400078ec0ff */
[----:B------:R-:W-:Y:S02]  /*0130*/  MOV R9, R6 ;  /* 0x0000000600097202 */ /* 0x000fe40000000f00 */
[----:B------:R-:W-:-:S07]  /*0140*/  IADD3 R10, PT, PT, -R8, RZ, RZ ;  /* 0x000000ff080a7210 */ /* 0x000fce0007ffe1ff */
.L_x_1:
[----:B-1----:R-:W1:Y:S08]  /*0150*/  LDC.64 R2, c[0x0][0x380] ;  /* 0x0000e000ff027b82 */ /* 0x002e700000000a00 */
[----:B------:R-:W2:Y:S01]  /*0160*/  LDC.64 R4, c[0x0][0x388] ;  /* 0x0000e200ff047b82 */ /* 0x000ea20000000a00 */
[----:B-1----:R-:W-:-:S05]  /*0170*/  IMAD.WIDE R2, R9, 0x4, R2 ;  /* 0x0000000409027825 */ /* 0x002fca00078e0202 */
[----:B0-----:R-:W3:Y:S04]  /*0180*/  LDG.E R23, desc[UR4][R2.64] ;  /* 0x0000000402177981 */ /* 0x001ee8000c1e1900 */
[----:B------:R-:W4:Y:S04]  /*0190*/  LDG.E R22, desc[UR4][R2.64+0x8] ;  /* 0x0000080402167981 */ /* 0x000f28000c1e1900 */
[----:B------:R-:W5:Y:S04]  /*01a0*/  LDG.E R27, desc[UR4][R2.64+0x4] ;  /* 0x00000404021b7981 */ /* 0x000f68000c1e1900 */
[----:B------:R-:W5:Y:S01]  /*01b0*/  LDG.E R20, desc[UR4][R2.64+0xc] ;  /* 0x00000c0402147981 */ /* 0x000f62000c1e1900 */
[----:B--2---:R-:W-:-:S05]  /*01c0*/  IMAD.WIDE R4, R9, 0x4, R4 ;  /* 0x0000000409047825 */ /* 0x004fca00078e0204 */
[----:B------:R-:W2:Y:S04]  /*01d0*/  LDG.E R21, desc[UR4][R4.64] ;  /* 0x0000000404157981 */ /* 0x000ea8000c1e1900 */
[----:B------:R-:W2:Y:S01]  /*01e0*/  LDG.E R11, desc[UR4][R4.64+0x4] ;  /* 0x00000404040b7981 */ /* 0x000ea2000c1e1900 */
[----:B---3--:R-:W-:Y:S01]  /*01f0*/  F2F.F64.F32 R16, R23 ;  /* 0x0000001700107310 */ /* 0x008fe20000201800 */
[----:B----4-:R-:W-:-:S07]  /*0200*/  FADD R22, R22, -R23 ;  /* 0x8000001716167221 */ /* 0x010fce0000000000 */
[----:B------:R-:W0:Y:S01]  /*0210*/  F2F.F64.F32 R18, R22 ;  /* 0x0000001600127310 */ /* 0x000e220000201800 */
[----:B------:R-:W-:Y:S01]  /*0220*/  FMUL R28, R22, 0.5 ;  /* 0x3f000000161c7820 */ /* 0x000fe20000400000 */
[----:B-----5:R-:W-:-:S06]  /*0230*/  FADD R20, R20, -R27 ;  /* 0x8000001b14147221 */ /* 0x020fcc0000000000 */
[----:B------:R-:W-:Y:S01]  /*0240*/  F2F.F64.F32 R12, R27 ;  /* 0x0000001b000c7310 */ /* 0x000fe20000201800 */
[----:B0-----:R-:W-:-:S07]  /*0250*/  DFMA R18, R18, 0.5, R16 ;  /* 0x3fe000001212782b */ /* 0x001fce0000000010 */
[----:B------:R-:W0:Y:S08]  /*0260*/  F2F.F64.F32 R14, R20 ;  /* 0x00000014000e7310 */ /* 0x000e300000201800 */
[----:B------:R-:W2:Y:S01]  /*0270*/  F2F.F32.F64 R19, R18 ;  /* 0x0000001200137310 */ /* 0x000ea20000301000 */
[----:B0-----:R-:W-:Y:S01]  /*0280*/  DFMA R24, R14, 0.5, R12 ;  /* 0x3fe000000e18782b */ /* 0x001fe2000000000c */
[----:B------:R-:W-:-:S06]  /*0290*/  FMUL R12, R20, 0.5 ;  /* 0x3f000000140c7820 */ /* 0x000fcc0000400000 */
[----:B------:R-:W-:Y:S01]  /*02a0*/  F2F.F64.F32 R14, R28 ;  /* 0x0000001c000e7310 */ /* 0x000fe20000201800 */
[----:B--2---:R-:W-:-:S07]  /*02b0*/  FFMA R26, R22, R21, R19 ;  /* 0x00000015161a7223 */ /* 0x004fce0000000013 */
[----:B------:R-:W0:Y:S08]  /*02c0*/  F2F.F32.F64 R25, R24 ;  /* 0x0000001800197310 */ /* 0x000e300000301000 */
[----:B------:R-:W1:Y:S01]  /*02d0*/  F2F.F64.F32 R16, R26 ;  /* 0x0000001a00107310 */ /* 0x000e620000201800 */
[----:B0-----:R-:W-:-:S07]  /*02e0*/  FFMA R20, R20, R11, R25 ;  /* 0x0000000b14147223 */ /* 0x001fce0000000019 */
[----:B------:R-:W-:Y:S01]  /*02f0*/  F2F.F64.F32 R12, R12 ;  /* 0x0000000c000c7310 */ /* 0x000fe20000201800 */
[----:B-1----:R-:W-:-:S07]  /*0300*/  DFMA R18, R14, -0.5, R16 ;  /* 0xbfe000000e12782b */ /* 0x002fce0000000010 */
[----:B------:R-:W0:Y:S01]  /*0310*/  F2F.F64.F32 R20, R20 ;  /* 0x0000001400147310 */ /* 0x000e220000201800 */
[----:B------:R-:W-:Y:S01]  /*0320*/  DFMA R22, R14, 0.5, R16 ;  /* 0x3fe000000e16782b */ /* 0x000fe20000000010 */
[----:B------:R-:W1:Y:S06]  /*0330*/  LDC.64 R14, c[0x0][0x390] ;  /* 0x0000e400ff0e7b82 */ /* 0x000e6c0000000a00 */
[----:B------:R-:W2:Y:S01]  /*0340*/  F2F.F32.F64 R11, R18 ;  /* 0x00000012000b7310 */ /* 0x000ea20000301000 */
[----:B0-----:R-:W-:-:S07]  /*0350*/  DFMA R16, R12, -0.5, R20 ;  /* 0xbfe000000c10782b */ /* 0x001fce0000000014 */
[----:B------:R-:W0:Y:S01]  /*0360*/  F2F.F32.F64 R23, R22 ;  /* 0x0000001600177310 */ /* 0x000e220000301000 */
[----:B------:R-:W-:Y:S01]  /*0370*/  DFMA R24, R12, 0.5, R20 ;  /* 0x3fe000000c18782b */ /* 0x000fe20000000014 */
[----:B------:R-:W-:-:S06]  /*0380*/  IMAD.WIDE R20, R7, 0x4, R2 ;  /* 0x0000000407147825 */ /* 0x000fcc00078e0202 */
[----:B------:R-:W3:Y:S01]  /*0390*/  F2F.F32.F64 R17, R16 ;  /* 0x0000001000117310 */ /* 0x000ee20000301000 */
[----:B-1----:R-:W-:-:S05]  /*03a0*/  IMAD.WIDE R12, R9, 0x4, R14 ;  /* 0x00000004090c7825 */ /* 0x002fca00078e020e */
[----:B--2---:R-:W-:Y:S02]  /*03b0*/  STG.E desc[UR4][R12.64], R11 ;  /* 0x0000000b0c007986 */ /* 0x004fe4000c101904 */
[----:B------:R-:W1:Y:S02]  /*03c0*/  F2F.F32.F64 R25, R24 ;  /* 0x0000001800197310 */ /* 0x000e640000301000 */
[----:B0-----:R-:W-:Y:S04]  /*03d0*/  STG.E desc[UR4][R12.64+0x8], R23 ;  /* 0x000008170c007986 */ /* 0x001fe8000c101904 */
[----:B---3--:R-:W-:Y:S04]  /*03e0*/  STG.E desc[UR4][R12.64+0x4], R17 ;  /* 0x000004110c007986 */ /* 0x008fe8000c101904 */
[----:B-1----:R0:W-:Y:S04]  /*03f0*/  STG.E desc[UR4][R12.64+0xc], R25 ;  /* 0x00000c190c007986 */ /* 0x0021e8000c101904 */
[----:B------:R-:W2:Y:S04]  /*0400*/  LDG.E R29, desc[UR4][R20.64] ;  /* 0x00000004141d7981 */ /* 0x000ea8000c1e1900 */
[----:B------:R-:W3:Y:S04]  /*0410*/  LDG.E R22, desc[UR4][R20.64+0x8] ;  /* 0x0000080414167981 */ /* 0x000ee8000c1e1900 */
[----:B------:R-:W4:Y:S04]  /*0420*/  LDG.E R28, desc[UR4][R20.64+0x4] ;  /* 0x00000404141c7981 */ /* 0x000f28000c1e1900 */
[----:B------:R-:W4:Y:S01]  /*0430*/  LDG.E R16, desc[UR4][R20.64+0xc] ;  /* 0x00000c0414107981 */ /* 0x000f22000c1e1900 */
[----:B------:R-:W-:-:S05]  /*0440*/  IMAD.WIDE R26, R7, 0x4, R4 ;  /* 0x00000004071a7825 */ /* 0x000fca00078e0204 */
[----:B------:R-:W5:Y:S04]  /*0450*/  LDG.E R19, desc[UR4][R26.64] ;  /* 0x000000041a137981 */ /* 0x000f68000c1e1900 */
[----:B------:R-:W5:Y:S01]  /*0460*/  LDG.E R18, desc[UR4][R26.64+0x4] ;  /* 0x000004041a127981 */ /* 0x000f62000c1e1900 */
[----:B------:R-:W-:Y:S01]  /*0470*/  IADD3 R10, PT, PT, R10, 0x2, RZ ;  /* 0x000000020a0a7810 */ /* 0x000fe20007ffe0ff */
[----:B0-----:R-:W-:Y:S01]  /*0480*/  IMAD.WIDE R12, R7, 0x4, R12 ;  /* 0x00000004070c7825 */ /* 0x001fe200078e020c */
[----:B------:R-:W-:Y:S02]  /*0490*/  LEA R9, R0, R9, 0x3 ;  /* 0x0000000900097211 */ /* 0x000fe400078e18ff */
[----:B------:R-:W-:Y:S01]  /*04a0*/  ISETP.NE.AND P1, PT, R10, RZ, PT ;  /* 0x000000ff0a00720c */ /* 0x000fe20003f25270 */
[----:B--2---:R-:W-:Y:S01]  /*04b0*/  F2F.F64.F32 R2, R29 ;  /* 0x0000001d00027310 */ /* 0x004fe20000201800 */
[----:B---3--:R-:W-:-:S07]  /*04c0*/  FADD R22, R22, -R29 ;  /* 0x8000001d16167221 */ /* 0x008fce0000000000 */
[----:B------:R-:W0:Y:S01]  /*04d0*/  F2F.F64.F32 R4, R22 ;  /* 0x0000001600047310 */ /* 0x000e220000201800 */
[----:B----4-:R-:W-:-:S07]  /*04e0*/  FADD R11, R16, -R28 ;  /* 0x8000001c100b7221 */ /* 0x010fce0000000000 */
[----:B------:R-:W-:Y:S01]  /*04f0*/  F2F.F64.F32 R14, R28 ;  /* 0x0000001c000e7310 */ /* 0x000fe20000201800 */
[----:B0-----:R-:W-:-:S07]  /*0500*/  DFMA R24, R4, 0.5, R2 ;  /* 0x3fe000000418782b */ /* 0x001fce0000000002 */
[----:B------:R-:W0:Y:S01]  /*0510*/  F2F.F64.F32 R16, R11 ;  /* 0x0000000b00107310 */ /* 0x000e220000201800 */
[----:B------:R-:W-:-:S07]  /*0520*/  FMUL R2, R22, 0.5 ;  /* 0x3f00000016027820 */ /* 0x000fce0000400000 */
[----:B------:R-:W-:Y:S01]  /*0530*/  F2F.F64.F32 R2, R2 ;  /* 0x0000000200027310 */ /* 0x000fe20000201800 */
[----:B0-----:R-:W-:-:S07]  /*0540*/  DFMA R20, R16, 0.5, R14 ;  /* 0x3fe000001014782b */ /* 0x001fce000000000e */
[----:B------:R-:W5:Y:S08]  /*0550*/  F2F.F32.F64 R25, R24 ;  /* 0x0000001800197310 */ /* 0x000f700000301000 */
[----:B------:R-:W0:Y:S01]  /*0560*/  F2F.F32.F64 R20, R20 ;  /* 0x0000001400147310 */ /* 0x000e220000301000 */
[----:B-----5:R-:W-:Y:S01]  /*0570*/  FFMA R23, R22, R19, R25 ;  /* 0x0000001316177223 */ /* 0x020fe20000000019 */
[----:B------:R-:W-:-:S06]  /*0580*/  FMUL R22, R11, 0.5 ;  /* 0x3f0000000b167820 */ /* 0x000fcc0000400000 */
[----:B------:R-:W1:Y:S01]  /*0590*/  F2F.F64.F32 R14, R23 ;  /* 0x00000017000e7310 */ /* 0x000e620000201800 */
[----:B0-----:R-:W-:-:S07]  /*05a0*/  FFMA R16, R11, R18, R20 ;  /* 0x000000120b107223 */ /* 0x001fce0000000014 */
[----:B------:R-:W-:Y:S01]  /*05b0*/  F2F.F64.F32 R4, R22 ;  /* 0x0000001600047310 */ /* 0x000fe20000201800 */
[----:B-1----:R-:W-:-:S07]  /*05c0*/  DFMA R18, R2, -0.5, R14 ;  /* 0xbfe000000212782b */ /* 0x002fce000000000e */
[----:B------:R-:W0:Y:S01]  /*05d0*/  F2F.F64.F32 R16, R16 ;  /* 0x0000001000107310 */ /* 0x000e220000201800 */
[----:B------:R-:W-:-:S07]  /*05e0*/  DFMA R14, R2, 0.5, R14 ;  /* 0x3fe00000020e782b */ /* 0x000fce000000000e */
[----:B------:R-:W1:Y:S01]  /*05f0*/  F2F.F32.F64 R19, R18 ;  /* 0x0000001200137310 */ /* 0x000e620000301000 */
[C-C-:B0-----:R-:W-:Y:S02]  /*0600*/  DFMA R2, R4.reuse, -0.5, R16.reuse ;  /* 0xbfe000000402782b */ /* 0x141fe40000000010 */
[----:B------:R-:W-:-:S05]  /*0610*/  DFMA R4, R4, 0.5, R16 ;  /* 0x3fe000000404782b */ /* 0x000fca0000000010 */
[----:B------:R-:W0:Y:S01]  /*0620*/  F2F.F32.F64 R15, R14 ;  /* 0x0000000e000f7310 */ /* 0x000e220000301000 */
[----:B-1----:R1:W-:Y:S07]  /*0630*/  STG.E desc[UR4][R12.64], R19 ;  /* 0x000000130c007986 */ /* 0x0023ee000c101904 */
[----:B------:R-:W2:Y:S01]  /*0640*/  F2F.F32.F64 R3, R2 ;  /* 0x0000000200037310 */ /* 0x000ea20000301000 */
[----:B0-----:R1:W-:Y:S07]  /*0650*/  STG.E desc[UR4][R12.64+0x8], R15 ;  /* 0x0000080f0c007986 */ /* 0x0013ee000c101904 */
[----:B------:R-:W0:Y:S01]  /*0660*/  F2F.F32.F64 R5, R4 ;  /* 0x0000000400057310 */ /* 0x000e220000301000 */
[----:B--2---:R1:W-:Y:S04]  /*0670*/  STG.E desc[UR4][R12.64+0x4], R3 ;  /* 0x000004030c007986 */ /* 0x0043e8000c101904 */
[----:B0-----:R1:W-:Y:S01]  /*0680*/  STG.E desc[UR4][R12.64+0xc], R5 ;  /* 0x00000c050c007986 */ /* 0x0013e2000c101904 */
[----:B------:R-:W-:Y:S05]  /*0690*/  @P1 BRA `(.L_x_1) ;  /* 0xfffffff800ac1947 */ /* 0x000fea000383ffff */
.L_x_0:
[----:B0-----:R-:W-:Y:S05]  /*06a0*/  @P0 EXIT ;  /* 0x000000000000094d */ /* 0x001fea0003800000 */
[----:B-1----:R-:W0:Y:S01]  /*06b0*/  LDC.64 R2, c[0x0][0x380] ;  /* 0x0000e000ff027b82 */ /* 0x002e220000000a00 */
[----:B------:R-:W-:-:S07]  /*06c0*/  IMAD R6, R7, R8, R6 ;  /* 0x0000000807067224 */ /* 0x000fce00078e0206 */
[----:B------:R-:W1:Y:S01]  /*06d0*/  LDC.64 R14, c[0x0][0x388] ;  /* 0x0000e200ff0e7b82 */ /* 0x000e620000000a00 */
[----:B0-----:R-:W-:-:S05]  /*06e0*/  IMAD.WIDE R2, R6, 0x4, R2 ;  /* 0x0000000406027825 */ /* 0x001fca00078e0202 */
[----:B------:R-:W2:Y:S04]  /*06f0*/  LDG.E R16, desc[UR4][R2.64] ;  /* 0x0000000402107981 */ /* 0x000ea8000c1e1900 */
[----:B------:R-:W3:Y:S04]  /*0700*/  LDG.E R7, desc[UR4][R2.64+0x8] ;  /* 0x0000080402077981 */ /* 0x000ee8000c1e1900 */
[----:B------:R-:W4:Y:S04]  /*0710*/  LDG.E R17, desc[UR4][R2.64+0x4] ;  /* 0x0000040402117981 */ /* 0x000f28000c1e1900 */
[----:B------:R0:W4:Y:S01]  /*0720*/  LDG.E R12, desc[UR4][R2.64+0xc] ;  /* 0x00000c04020c7981 */ /* 0x000122000c1e1900 */
[----:B-1----:R-:W-:-:S05]  /*0730*/  IMAD.WIDE R14, R6, 0x4, R14 ;  /* 0x00000004060e7825 */ /* 0x002fca00078e020e */
[----:B------:R-:W5:Y:S04]  /*0740*/  LDG.E R18, desc[UR4][R14.64] ;  /* 0x000000040e127981 */ /* 0x000f68000c1e1900 */
[----:B------:R-:W5:Y:S01]  /*0750*/  LDG.E R0, desc[UR4][R14.64+0x4] ;  /* 0x000004040e007981 */ /* 0x000f62000c1e1900 */
[----:B--2---:R-:W-:Y:S01]  /*0760*/  F2F.F64.F32 R4, R16 ;  /* 0x0000001000047310 */ /* 0x004fe20000201800 */
[----:B---3--:R-:W-:-:S07]  /*0770*/  FADD R7, R7, -R16 ;  /* 0x8000001007077221 */ /* 0x008fce0000000000 */
[----:B------:R-:W1:Y:S01]  /*0780*/  F2F.F64.F32 R8, R7 ;  /* 0x0000000700087310 */ /* 0x000e620000201800 */
[----:B0-----:R-:W-:Y:S01]  /*0790*/  FMUL R2, R7, 0.5 ;  /* 0x3f00000007027820 */ /* 0x001fe20000400000 */
[----:B----4-:R-:W-:-:S06]  /*07a0*/  FADD R19, R12, -R17 ;  /* 0x800000110c137221 */ /* 0x010fcc0000000000 */
[----:B------:R-:W-:Y:S01]  /*07b0*/  F2F.F64.F32 R10, R17 ;  /* 0x00000011000a7310 */ /* 0x000fe20000201800 */
[----:B-1----:R-:W-:-:S07]  /*07c0*/  DFMA R8, R8, 0.5, R4 ;  /* 0x3fe000000808782b */ /* 0x002fce0000000004 */
[----:B------:R-:W0:Y:S08]  /*07d0*/  F2F.F64.F32 R12, R19 ;  /* 0x00000013000c7310 */ /* 0x000e300000201800 */
[----:B------:R-:W-:Y:S01]  /*07e0*/  F2F.F64.F32 R2, R2 ;  /* 0x0000000200027310 */ /* 0x000fe20000201800 */
[----:B0-----:R-:W-:-:S07]  /*07f0*/  DFMA R10, R12, 0.5, R10 ;  /* 0x3fe000000c0a782b */ /* 0x001fce000000000a */
[----:B------:R-:W5:Y:S08]  /*0800*/  F2F.F32.F64 R8, R8 ;  /* 0x0000000800087310 */ /* 0x000f700000301000 */
[----:B------:R-:W0:Y:S01]  /*0810*/  F2F.F32.F64 R10, R10 ;  /* 0x0000000a000a7310 */ /* 0x000e220000301000 */
[----:B-----5:R-:W-:Y:S01]  /*0820*/  FFMA R18, R7, R18, R8 ;  /* 0x0000001207127223 */ /* 0x020fe20000000008 */
[----:B------:R-:W-:-:S06]  /*0830*/  FMUL R7, R19, 0.5 ;  /* 0x3f00000013077820 */ /* 0x000fcc0000400000 */
[----:B------:R-:W1:Y:S01]  /*0840*/  F2F.F64.F32 R12, R18 ;  /* 0x00000012000c7310 */ /* 0x000e620000201800 */
[----:B0-----:R-:W-:Y:S02]  /*0850*/  FFMA R0, R19, R0, R10 ;  /* 0x0000000013007223 */ /* 0x001fe4000000000a */
[----:B------:R-:W0:Y:S05]  /*0860*/  LDC.64 R10, c[0x0][0x390] ;  /* 0x0000e400ff0a7b82 */ /* 0x000e2a0000000a00 */
[----:B------:R-:W-:Y:S01]  /*0870*/  F2F.F64.F32 R4, R7 ;  /* 0x0000000700047310 */ /* 0x000fe20000201800 */
[----:B-1----:R-:W-:-:S07]  /*0880*/  DFMA R8, R2, -0.5, R12 ;  /* 0xbfe000000208782b */ /* 0x002fce000000000c */
[----:B------:R-:W1:Y:S01]  /*0890*/  F2F.F64.F32 R14, R0 ;  /* 0x00000000000e7310 */ /* 0x000e620000201800 */
[----:B------:R-:W-:-:S07]  /*08a0*/  DFMA R12, R2, 0.5, R12 ;  /* 0x3fe00000020c782b */ /* 0x000fce000000000c */
[----:B------:R-:W2:Y:S01]  /*08b0*/  F2F.F32.F64 R9, R8 ;  /* 0x0000000800097310 */ /* 0x000ea20000301000 */
[C-C-:B-1----:R-:W-:Y:S01]  /*08c0*/  DFMA R2, R4.reuse, -0.5, R14.reuse ;  /* 0xbfe000000402782b */ /* 0x142fe2000000000e */
[----:B0-----:R-:W-:Y:S01]  /*08d0*/  IMAD.WIDE R6, R6, 0x4, R10 ;  /* 0x0000000406067825 */ /* 0x001fe200078e020a */
[----:B------:R-:W-:-:S05]  /*08e0*/  DFMA R4, R4, 0.5, R14 ;  /* 0x3fe000000404782b */ /* 0x000fca000000000e */
[----:B------:R-:W0:Y:S01]  /*08f0*/  F2F.F32.F64 R13, R12 ;  /* 0x0000000c000d7310 */ /* 0x000e220000301000 */
[----:B--2---:R-:W-:Y:S07]  /*0900*/  STG.E desc[UR4][R6.64], R9 ;  /* 0x0000000906007986 */ /* 0x004fee000c101904 */
[----:B------:R-:W1:Y:S01]  /*0910*/  F2F.F32.F64 R3, R2 ;  /* 0x0000000200037310 */ /* 0x000e620000301000 */
[----:B0-----:R-:W-:Y:S07]  /*0920*/  STG.E desc[UR4][R6.64+0x8], R13 ;  /* 0x0000080d06007986 */ /* 0x001fee000c101904 */
[----:B------:R-:W0:Y:S01]  /*0930*/  F2F.F32.F64 R5, R4 ;  /* 0x0000000400057310 */ /* 0x000e220000301000 */
[----:B-1----:R-:W-:Y:S04]  /*0940*/  STG.E desc[UR4][R6.64+0x4], R3 ;  /* 0x0000040306007986 */ /* 0x002fe8000c101904 */
[----:B0-----:R-:W-:Y:S01]  /*0950*/  STG.E desc[UR4][R6.64+0xc], R5 ;  /* 0x00000c0506007986 */ /* 0x001fe2000c101904 */
[----:B------:R-:W-:Y:S05]  /*0960*/  EXIT ;  /* 0x000000000000794d */ /* 0x000fea0003800000 */
.L_x_2:
[----:B------:R-:W-:-:S00]  /*0970*/  BRA `(.L_x_2) ;  /* 0xfffffffc00fc7947 */ /* 0x000fc0000383ffff */
[----:B------:R-:W-:-:S00]  /*0980*/  NOP ;  /* 0x0000000000007918 */ /* 0x000fc00000000000 */
[----:B------:R-:W-:-:S00]  /*0990*/  NOP ;  /* 0x0000000000007918 */ /* 0x000fc00000000000 */
[----:B------:R-:W-:-:S00]  /*09a0*/  NOP ;  /* 0x0000000000007918 */ /* 0x000fc00000000000 */
[----:B------:R-:W-:-:S00]  /*09b0*/  NOP ;  /* 0x0000000000007918 */ /* 0x000fc00000000000 */
[----:B------:R-:W-:-:S00]  /*09c0*/  NOP ;  /* 0x0000000000007918 */ /* 0x000fc00000000000 */
[----:B------:R-:W-:-:S00]  /*09d0*/  NOP ;  /* 0x0000000000007918 */ /* 0x000fc00000000000 */
[----:B------:R-:W-:-:S00]  /*09e0*/  NOP ;  /* 0x0000000000007918 */ /* 0x000fc00000000000 */
[----:B------:R-:W-:-:S00]  /*09f0*/  NOP ;  /* 0x0000000000007918 */ /* 0x000fc00000000000 */
.L_x_3:


//--------------------- .nv.shared.reserved.0     --------------------------
	.section	.nv.shared.reserved.0,"aw",@nobits
	.weak		__nv_reservedSMEM_offset_0_alias
	.size		__nv_reservedSMEM_offset_0_alias, 0, 64
	.other		__nv_reservedSMEM_offset_0_alias,@"STO_CUDA_RESERVED_SHARED STV_DEFAULT"
__nv_reservedSMEM_offset_0_alias:
	.zero		0
	.zero		64


//--------------------- .nv.constant0._Z6decodePKfS0_Pfifi --------------------------
	.section	.nv.constant0._Z6decodePKfS0_Pfifi,"a",@progbits
	.sectionflags	@""
	.align	4
.nv.constant0._Z6decodePKfS0_Pfifi:
	.zero		932


//--------------------- SYMBOLS --------------------------

	.type		.nv.reservedSmem.offset0,@object
	.size		.nv.reservedSmem.offset0,0x4
